//
// Generated by NVIDIA NVVM Compiler
//
// Compiler Build ID: CL-36424714
// Cuda compilation tools, release 13.0, V13.0.88
// Based on NVVM 20.0.0
//

.version 9.0
.target sm_100
.address_size 64

	// .globl	_Z5printPf
.extern .func  (.param .b32 func_retval0) vprintf
(
	.param .b64 vprintf_param_0,
	.param .b64 vprintf_param_1
)
;
.global .align 1 .b8 $str[7] = {37, 54, 46, 50, 102, 32};
.global .align 1 .b8 $str$1[2] = {10};

.visible .entry _Z5printPf(
	.param .u64 .ptr .align 1 _Z5printPf_param_0
)
{
	.local .align 8 .b8 	__local_depot0[8];
	.reg .b64 	%SP;
	.reg .b64 	%SPL;
	.reg .pred 	%p<3>;
	.reg .b32 	%r<43>;
	.reg .b32 	%f<17>;
	.reg .b64 	%rd<16>;
	.reg .b64 	%fd<17>;

	mov.u64 	%SPL, __local_depot0;
	cvta.local.u64 	%SP, %SPL;
	ld.param.u64 	%rd6, [_Z5printPf_param_0];
	cvta.to.global.u64 	%rd7, %rd6;
	add.u64 	%rd8, %SP, 0;
	add.u64 	%rd1, %SPL, 0;
	add.s64 	%rd2, %rd7, 32;
	mov.b32 	%r41, 0;
	mov.u64 	%rd10, $str;
	mov.u64 	%rd13, $str$1;
$L__BB0_1:
	mul.wide.u32 	%rd9, %r41, 256;
	add.s64 	%rd15, %rd2, %rd9;
	mov.b32 	%r42, 0;
$L__BB0_2:
	ld.global.nc.f32 	%f1, [%rd15+-32];
	cvt.f64.f32 	%fd1, %f1;
	st.local.f64 	[%rd1], %fd1;
	cvta.global.u64 	%rd11, %rd10;
	{ // callseq 0, 0
	.param .b64 param0;
	st.param.b64 	[param0], %rd11;
	.param .b64 param1;
	st.param.b64 	[param1], %rd8;
	.param .b32 retval0;
	call.uni (retval0), 
	vprintf, 
	(
	param0, 
	param1
	);
	ld.param.b32 	%r7, [retval0];
	} // callseq 0
	ld.global.nc.f32 	%f2, [%rd15+-28];
	cvt.f64.f32 	%fd2, %f2;
	st.local.f64 	[%rd1], %fd2;
	{ // callseq 1, 0
	.param .b64 param0;
	st.param.b64 	[param0], %rd11;
	.param .b64 param1;
	st.param.b64 	[param1], %rd8;
	.param .b32 retval0;
	call.uni (retval0), 
	vprintf, 
	(
	param0, 
	param1
	);
	ld.param.b32 	%r9, [retval0];
	} // callseq 1
	ld.global.nc.f32 	%f3, [%rd15+-24];
	cvt.f64.f32 	%fd3, %f3;
	st.local.f64 	[%rd1], %fd3;
	{ // callseq 2, 0
	.param .b64 param0;
	st.param.b64 	[param0], %rd11;
	.param .b64 param1;
	st.param.b64 	[param1], %rd8;
	.param .b32 retval0;
	call.uni (retval0), 
	vprintf, 
	(
	param0, 
	param1
	);
	ld.param.b32 	%r11, [retval0];
	} // callseq 2
	ld.global.nc.f32 	%f4, [%rd15+-20];
	cvt.f64.f32 	%fd4, %f4;
	st.local.f64 	[%rd1], %fd4;
	{ // callseq 3, 0
	.param .b64 param0;
	st.param.b64 	[param0], %rd11;
	.param .b64 param1;
	st.param.b64 	[param1], %rd8;
	.param .b32 retval0;
	call.uni (retval0), 
	vprintf, 
	(
	param0, 
	param1
	);
	ld.param.b32 	%r13, [retval0];
	} // callseq 3
	ld.global.nc.f32 	%f5, [%rd15+-16];
	cvt.f64.f32 	%fd5, %f5;
	st.local.f64 	[%rd1], %fd5;
	{ // callseq 4, 0
	.param .b64 param0;
	st.param.b64 	[param0], %rd11;
	.param .b64 param1;
	st.param.b64 	[param1], %rd8;
	.param .b32 retval0;
	call.uni (retval0), 
	vprintf, 
	(
	param0, 
	param1
	);
	ld.param.b32 	%r15, [retval0];
	} // callseq 4
	ld.global.nc.f32 	%f6, [%rd15+-12];
	cvt.f64.f32 	%fd6, %f6;
	st.local.f64 	[%rd1], %fd6;
	{ // callseq 5, 0
	.param .b64 param0;
	st.param.b64 	[param0], %rd11;
	.param .b64 param1;
	st.param.b64 	[param1], %rd8;
	.param .b32 retval0;
	call.uni (retval0), 
	vprintf, 
	(
	param0, 
	param1
	);
	ld.param.b32 	%r17, [retval0];
	} // callseq 5
	ld.global.nc.f32 	%f7, [%rd15+-8];
	cvt.f64.f32 	%fd7, %f7;
	st.local.f64 	[%rd1], %fd7;
	{ // callseq 6, 0
	.param .b64 param0;
	st.param.b64 	[param0], %rd11;
	.param .b64 param1;
	st.param.b64 	[param1], %rd8;
	.param .b32 retval0;
	call.uni (retval0), 
	vprintf, 
	(
	param0, 
	param1
	);
	ld.param.b32 	%r19, [retval0];
	} // callseq 6
	ld.global.nc.f32 	%f8, [%rd15+-4];
	cvt.f64.f32 	%fd8, %f8;
	st.local.f64 	[%rd1], %fd8;
	{ // callseq 7, 0
	.param .b64 param0;
	st.param.b64 	[param0], %rd11;
	.param .b64 param1;
	st.param.b64 	[param1], %rd8;
	.param .b32 retval0;
	call.uni (retval0), 
	vprintf, 
	(
	param0, 
	param1
	);
	ld.param.b32 	%r21, [retval0];
	} // callseq 7
	ld.global.nc.f32 	%f9, [%rd15];
	cvt.f64.f32 	%fd9, %f9;
	st.local.f64 	[%rd1], %fd9;
	{ // callseq 8, 0
	.param .b64 param0;
	st.param.b64 	[param0], %rd11;
	.param .b64 param1;
	st.param.b64 	[param1], %rd8;
	.param .b32 retval0;
	call.uni (retval0), 
	vprintf, 
	(
	param0, 
	param1
	);
	ld.param.b32 	%r23, [retval0];
	} // callseq 8
	ld.global.nc.f32 	%f10, [%rd15+4];
	cvt.f64.f32 	%fd10, %f10;
	st.local.f64 	[%rd1], %fd10;
	{ // callseq 9, 0
	.param .b64 param0;
	st.param.b64 	[param0], %rd11;
	.param .b64 param1;
	st.param.b64 	[param1], %rd8;
	.param .b32 retval0;
	call.uni (retval0), 
	vprintf, 
	(
	param0, 
	param1
	);
	ld.param.b32 	%r25, [retval0];
	} // callseq 9
	ld.global.nc.f32 	%f11, [%rd15+8];
	cvt.f64.f32 	%fd11, %f11;
	st.local.f64 	[%rd1], %fd11;
	{ // callseq 10, 0
	.param .b64 param0;
	st.param.b64 	[param0], %rd11;
	.param .b64 param1;
	st.param.b64 	[param1], %rd8;
	.param .b32 retval0;
	call.uni (retval0), 
	vprintf, 
	(
	param0, 
	param1
	);
	ld.param.b32 	%r27, [retval0];
	} // callseq 10
	ld.global.nc.f32 	%f12, [%rd15+12];
	cvt.f64.f32 	%fd12, %f12;
	st.local.f64 	[%rd1], %fd12;
	{ // callseq 11, 0
	.param .b64 param0;
	st.param.b64 	[param0], %rd11;
	.param .b64 param1;
	st.param.b64 	[param1], %rd8;
	.param .b32 retval0;
	call.uni (retval0), 
	vprintf, 
	(
	param0, 
	param1
	);
	ld.param.b32 	%r29, [retval0];
	} // callseq 11
	ld.global.nc.f32 	%f13, [%rd15+16];
	cvt.f64.f32 	%fd13, %f13;
	st.local.f64 	[%rd1], %fd13;
	{ // callseq 12, 0
	.param .b64 param0;
	st.param.b64 	[param0], %rd11;
	.param .b64 param1;
	st.param.b64 	[param1], %rd8;
	.param .b32 retval0;
	call.uni (retval0), 
	vprintf, 
	(
	param0, 
	param1
	);
	ld.param.b32 	%r31, [retval0];
	} // callseq 12
	ld.global.nc.f32 	%f14, [%rd15+20];
	cvt.f64.f32 	%fd14, %f14;
	st.local.f64 	[%rd1], %fd14;
	{ // callseq 13, 0
	.param .b64 param0;
	st.param.b64 	[param0], %rd11;
	.param .b64 param1;
	st.param.b64 	[param1], %rd8;
	.param .b32 retval0;
	call.uni (retval0), 
	vprintf, 
	(
	param0, 
	param1
	);
	ld.param.b32 	%r33, [retval0];
	} // callseq 13
	ld.global.nc.f32 	%f15, [%rd15+24];
	cvt.f64.f32 	%fd15, %f15;
	st.local.f64 	[%rd1], %fd15;
	{ // callseq 14, 0
	.param .b64 param0;
	st.param.b64 	[param0], %rd11;
	.param .b64 param1;
	st.param.b64 	[param1], %rd8;
	.param .b32 retval0;
	call.uni (retval0), 
	vprintf, 
	(
	param0, 
	param1
	);
	ld.param.b32 	%r35, [retval0];
	} // callseq 14
	ld.global.nc.f32 	%f16, [%rd15+28];
	cvt.f64.f32 	%fd16, %f16;
	st.local.f64 	[%rd1], %fd16;
	{ // callseq 15, 0
	.param .b64 param0;
	st.param.b64 	[param0], %rd11;
	.param .b64 param1;
	st.param.b64 	[param1], %rd8;
	.param .b32 retval0;
	call.uni (retval0), 
	vprintf, 
	(
	param0, 
	param1
	);
	ld.param.b32 	%r37, [retval0];
	} // callseq 15
	add.s32 	%r42, %r42, 16;
	add.s64 	%rd15, %rd15, 64;
	setp.ne.s32 	%p1, %r42, 64;
	@%p1 bra 	$L__BB0_2;
	cvta.global.u64 	%rd14, %rd13;
	{ // callseq 16, 0
	.param .b64 param0;
	st.param.b64 	[param0], %rd14;
	.param .b64 param1;
	st.param.b64 	[param1], 0;
	.param .b32 retval0;
	call.uni (retval0), 
	vprintf, 
	(
	param0, 
	param1
	);
	ld.param.b32 	%r39, [retval0];
	} // callseq 16
	add.s32 	%r41, %r41, 1;
	setp.ne.s32 	%p2, %r41, 80;
	@%p2 bra 	$L__BB0_1;
	ret;

}
	// .globl	_Z6inidatPf
.visible .entry _Z6inidatPf(
	.param .u64 .ptr .align 1 _Z6inidatPf_param_0
)
{
	.reg .pred 	%p<4>;
	.reg .b32 	%r<17>;
	.reg .b32 	%f<2>;
	.reg .b64 	%rd<5>;

	ld.param.u64 	%rd1, [_Z6inidatPf_param_0];
	mov.u32 	%r3, %ctaid.x;
	mov.u32 	%r4, %ntid.x;
	mov.u32 	%r5, %tid.x;
	mad.lo.s32 	%r1, %r3, %r4, %r5;
	mov.u32 	%r6, %ctaid.y;
	mov.u32 	%r7, %ntid.y;
	mov.u32 	%r8, %tid.y;
	mad.lo.s32 	%r9, %r6, %r7, %r8;
	setp.gt.u32 	%p1, %r1, 79;
	setp.gt.u32 	%p2, %r9, 63;
	or.pred  	%p3, %p1, %p2;
	@%p3 bra 	$L__BB1_2;
	cvta.to.global.u64 	%rd2, %rd1;
	sub.s32 	%r10, 79, %r1;
	sub.s32 	%r11, 63, %r9;
	mul.lo.s32 	%r12, %r9, %r1;
	mul.lo.s32 	%r13, %r12, %r10;
	mul.lo.s32 	%r14, %r13, %r11;
	cvt.rn.f32.u32 	%f1, %r14;
	shl.b32 	%r15, %r1, 6;
	add.s32 	%r16, %r15, %r9;
	mul.wide.u32 	%rd3, %r16, 4;
	add.s64 	%rd4, %rd2, %rd3;
	st.global.f32 	[%rd4], %f1;
$L__BB1_2:
	ret;

}
	// .globl	_Z6updatePKfPf
.visible .entry _Z6updatePKfPf(
	.param .u64 .ptr .align 1 _Z6updatePKfPf_param_0,
	.param .u64 .ptr .align 1 _Z6updatePKfPf_param_1
)
{
	.reg .pred 	%p<4>;
	.reg .b32 	%r<16>;
	.reg .b32 	%f<9>;
	.reg .b64 	%rd<12>;
	.reg .b64 	%fd<9>;

	ld.param.u64 	%rd1, [_Z6updatePKfPf_param_0];
	ld.param.u64 	%rd2, [_Z6updatePKfPf_param_1];
	mov.u32 	%r3, %ctaid.x;
	mov.u32 	%r4, %ntid.x;
	mov.u32 	%r5, %tid.x;
	mad.lo.s32 	%r1, %r3, %r4, %r5;
	mov.u32 	%r6, %ctaid.y;
	mov.u32 	%r7, %ntid.y;
	mov.u32 	%r8, %tid.y;
	mad.lo.s32 	%r9, %r6, %r7, %r8;
	add.s32 	%r10, %r1, -1;
	setp.gt.u32 	%p1, %r10, 77;
	add.s32 	%r11, %r9, -1;
	setp.gt.u32 	%p2, %r11, 61;
	or.pred  	%p3, %p1, %p2;
	@%p3 bra 	$L__BB2_2;
	cvta.to.global.u64 	%rd3, %rd1;
	cvta.to.global.u64 	%rd4, %rd2;
	shl.b32 	%r12, %r1, 6;
	add.s32 	%r13, %r12, %r9;
	mul.wide.u32 	%rd5, %r13, 4;
	add.s64 	%rd6, %rd3, %rd5;
	ld.global.nc.f32 	%f1, [%rd6];
	cvt.f64.f32 	%fd1, %f1;
	ld.global.nc.f32 	%f2, [%rd6+256];
	add.s32 	%r14, %r13, -64;
	mul.wide.u32 	%rd7, %r14, 4;
	add.s64 	%rd8, %rd3, %rd7;
	ld.global.nc.f32 	%f3, [%rd8];
	add.f32 	%f4, %f2, %f3;
	cvt.f64.f32 	%fd2, %f4;
	add.f64 	%fd3, %fd1, %fd1;
	sub.f64 	%fd4, %fd2, %fd3;
	fma.rn.f64 	%fd5, %fd4, 0d3FB999999999999A, %fd1;
	ld.global.nc.f32 	%f5, [%rd6+4];
	add.s32 	%r15, %r13, -1;
	mul.wide.u32 	%rd9, %r15, 4;
	add.s64 	%rd10, %rd3, %rd9;
	ld.global.nc.f32 	%f6, [%rd10];
	add.f32 	%f7, %f5, %f6;
	cvt.f64.f32 	%fd6, %f7;
	sub.f64 	%fd7, %fd6, %fd3;
	fma.rn.f64 	%fd8, %fd7, 0d3FB999999999999A, %fd5;
	cvt.rn.f32.f64 	%f8, %fd8;
	add.s64 	%rd11, %rd4, %rd5;
	st.global.f32 	[%rd11], %f8;
$L__BB2_2:
	ret;

}


// ===== COMPILED SASS (sm_100) =====

	.target	sm_100

	.elftype	@"ET_EXEC"


//--------------------- .note.nv.tkinfo           --------------------------
	.section	.note.nv.tkinfo,"",@"SHT_NOTE"
	.sectionflags	@"SHF_NOTE_NV_TKINFO"
	.tkinfo
        /*0018*/ 	.word	0x00000002
        /*0030*/ 	.string	""
        /*0030*/ 	.string	"ptxas"
        /*0030*/ 	.string	"Cuda compilation tools, release 13.0, V13.0.88"
        /*0030*/ 	.string	"Build cuda_13.0.r13.0/compiler.36424714_0"
        /*0030*/ 	.string	"-arch sm_100 -m 64 "



//--------------------- .note.nv.cuinfo           --------------------------
	.section	.note.nv.cuinfo,"",@"SHT_NOTE"
	.sectionflags	@"SHF_NOTE_NV_CUINFO"
        /*0018*/ 	.short	0x0002
        /*001a*/ 	.short	0x0064
        /*001c*/ 	.short	0x0082
	.zero		2


//--------------------- .nv.info                  --------------------------
	.section	.nv.info,"",@"SHT_CUDA_INFO"
	.align	4


	//----- nvinfo : EIATTR_REGCOUNT
	.align		4
        /*0000*/ 	.byte	0x04, 0x2f
        /*0002*/ 	.short	(.L_3 - .L_2)
	.align		4
.L_2:
        /*0004*/ 	.word	index@(_Z5printPf)
        /*0008*/ 	.word	0x0000001d


	//----- nvinfo : EIATTR_FRAME_SIZE
	.align		4
.L_3:
        /*000c*/ 	.byte	0x04, 0x11
        /*000e*/ 	.short	(.L_5 - .L_4)
	.align		4
.L_4:
        /*0010*/ 	.word	index@(_Z5printPf)
        /*0014*/ 	.word	0x00000008


	//----- nvinfo : EIATTR_REGCOUNT
	.align		4
.L_5:
        /*0018*/ 	.byte	0x04, 0x2f
        /*001a*/ 	.short	(.L_7 - .L_6)
	.align		4
.L_6:
        /*001c*/ 	.word	index@(_Z6inidatPf)
        /*0020*/ 	.word	0x0000000a


	//----- nvinfo : EIATTR_FRAME_SIZE
	.align		4
.L_7:
        /*0024*/ 	.byte	0x04, 0x11
        /*0026*/ 	.short	(.L_9 - .L_8)
	.align		4
.L_8:
        /*0028*/ 	.word	index@(_Z6inidatPf)
        /*002c*/ 	.word	0x00000000


	//----- nvinfo : EIATTR_REGCOUNT
	.align		4
.L_9:
        /*0030*/ 	.byte	0x04, 0x2f
        /*0032*/ 	.short	(.L_11 - .L_10)
	.align		4
.L_10:
        /*0034*/ 	.word	index@(_Z6updatePKfPf)
        /*0038*/ 	.word	0x00000014


	//----- nvinfo : EIATTR_FRAME_SIZE
	.align		4
.L_11:
        /*003c*/ 	.byte	0x04, 0x11
        /*003e*/ 	.short	(.L_13 - .L_12)
	.align		4
.L_12:
        /*0040*/ 	.word	index@(_Z6updatePKfPf)
        /*0044*/ 	.word	0x00000000


	//----- nvinfo : EIATTR_MIN_STACK_SIZE
	.align		4
.L_13:
        /*0048*/ 	.byte	0x04, 0x12
        /*004a*/ 	.short	(.L_15 - .L_14)
	.align		4
.L_14:
        /*004c*/ 	.word	index@(_Z6updatePKfPf)
        /*0050*/ 	.word	0x00000000


	//----- nvinfo : EIATTR_MIN_STACK_SIZE
	.align		4
.L_15:
        /*0054*/ 	.byte	0x04, 0x12
        /*0056*/ 	.short	(.L_17 - .L_16)
	.align		4
.L_16:
        /*0058*/ 	.word	index@(_Z6inidatPf)
        /*005c*/ 	.word	0x00000000


	//----- nvinfo : EIATTR_MIN_STACK_SIZE
	.align		4
.L_17:
        /*0060*/ 	.byte	0x04, 0x12
        /*0062*/ 	.short	(.L_19 - .L_18)
	.align		4
.L_18:
        /*0064*/ 	.word	index@(_Z5printPf)
        /*0068*/ 	.word	0x00000008
.L_19:


//--------------------- .nv.compat                --------------------------
	.section	.nv.compat,"",@"SHT_CUDA_COMPAT_INFO"
	.align	4
        /*0000*/ 	.byte	0x02, 0x09, 0x00, 0x00, 0x02, 0x02, 0x01, 0x00, 0x02, 0x05, 0x05, 0x00, 0x03, 0x07, 0x01, 0x01
        /*0010*/ 	.byte	0x02, 0x03, 0x00, 0x00, 0x02, 0x06, 0x01, 0x00, 0x04, 0x0b, 0x08, 0x00, 0x01, 0x00, 0x00, 0x00
        /*0020*/ 	.byte	0x00, 0x00, 0x00, 0x00


//--------------------- .nv.info._Z6updatePKfPf   --------------------------
	.section	.nv.info._Z6updatePKfPf,"",@"SHT_CUDA_INFO"
	.sectionflags	@""
	.align	4


	//----- nvinfo : EIATTR_CUDA_API_VERSION
	.align		4
        /*0000*/ 	.byte	0x04, 0x37
        /*0002*/ 	.short	(.L_21 - .L_20)
.L_20:
        /*0004*/ 	.word	0x00000082


	//----- nvinfo : EIATTR_KPARAM_INFO
	.align		4
.L_21:
        /*0008*/ 	.byte	0x04, 0x17
        /*000a*/ 	.short	(.L_23 - .L_22)
.L_22:
        /*000c*/ 	.word	0x00000000
        /*0010*/ 	.short	0x0001
        /*0012*/ 	.short	0x0008
        /*0014*/ 	.byte	0x00, 0xf5, 0x21, 0x00


	//----- nvinfo : EIATTR_KPARAM_INFO
	.align		4
.L_23:
        /*0018*/ 	.byte	0x04, 0x17
        /*001a*/ 	.short	(.L_25 - .L_24)
.L_24:
        /*001c*/ 	.word	0x00000000
        /*0020*/ 	.short	0x0000
        /*0022*/ 	.short	0x0000
        /*0024*/ 	.byte	0x00, 0xf5, 0x21, 0x00


	//----- nvinfo : EIATTR_SPARSE_MMA_MASK
	.align		4
.L_25:
        /*0028*/ 	.byte	0x03, 0x50
        /*002a*/ 	.short	0x0000


	//----- nvinfo : EIATTR_MAXREG_COUNT
	.align		4
        /*002c*/ 	.byte	0x03, 0x1b
        /*002e*/ 	.short	0x00ff


	//----- nvinfo : EIATTR_MERCURY_ISA_VERSION
	.align		4
        /*0030*/ 	.byte	0x03, 0x5f
        /*0032*/ 	.short	0x0101


	//----- nvinfo : EIATTR_VRC_CTA_INIT_COUNT
	.align		4
        /*0034*/ 	.byte	0x02, 0x4a
	.zero		1
	.zero		1


	//----- nvinfo : EIATTR_EXIT_INSTR_OFFSETS
	.align		4
        /*0038*/ 	.byte	0x04, 0x1c
        /*003a*/ 	.short	(.L_27 - .L_26)


	//   ....[0]....
.L_26:
        /*003c*/ 	.word	0x000000d0


	//   ....[1]....
        /*0040*/ 	.word	0x000002b0


	//----- nvinfo : EIATTR_CBANK_PARAM_SIZE
	.align		4
.L_27:
        /*0044*/ 	.byte	0x03, 0x19
        /*0046*/ 	.short	0x0010


	//----- nvinfo : EIATTR_PARAM_CBANK
	.align		4
        /*0048*/ 	.byte	0x04, 0x0a
        /*004a*/ 	.short	(.L_29 - .L_28)
	.align		4
.L_28:
        /*004c*/ 	.word	index@(.nv.constant0._Z6updatePKfPf)
        /*0050*/ 	.short	0x0380
        /*0052*/ 	.short	0x0010


	//----- nvinfo : EIATTR_SW_WAR
	.align		4
.L_29:
        /*0054*/ 	.byte	0x04, 0x36
        /*0056*/ 	.short	(.L_31 - .L_30)
.L_30:
        /*0058*/ 	.word	0x00000008
.L_31:


//--------------------- .nv.info._Z6inidatPf      --------------------------
	.section	.nv.info._Z6inidatPf,"",@"SHT_CUDA_INFO"
	.sectionflags	@""
	.align	4


	//----- nvinfo : EIATTR_CUDA_API_VERSION
	.align		4
        /*0000*/ 	.byte	0x04, 0x37
        /*0002*/ 	.short	(.L_33 - .L_32)
.L_32:
        /*0004*/ 	.word	0x00000082


	//----- nvinfo : EIATTR_KPARAM_INFO
	.align		4
.L_33:
        /*0008*/ 	.byte	0x04, 0x17
        /*000a*/ 	.short	(.L_35 - .L_34)
.L_34:
        /*000c*/ 	.word	0x00000000
        /*0010*/ 	.short	0x0000
        /*0012*/ 	.short	0x0000
        /*0014*/ 	.byte	0x00, 0xf5, 0x21, 0x00


	//----- nvinfo : EIATTR_SPARSE_MMA_MASK
	.align		4
.L_35:
        /*0018*/ 	.byte	0x03, 0x50
        /*001a*/ 	.short	0x0000


	//----- nvinfo : EIATTR_MAXREG_COUNT
	.align		4
        /*001c*/ 	.byte	0x03, 0x1b
        /*001e*/ 	.short	0x00ff


	//----- nvinfo : EIATTR_MERCURY_ISA_VERSION
	.align		4
        /*0020*/ 	.byte	0x03, 0x5f
        /*0022*/ 	.short	0x0101


	//----- nvinfo : EIATTR_VRC_CTA_INIT_COUNT
	.align		4
        /*0024*/ 	.byte	0x02, 0x4a
	.zero		1
	.zero		1


	//----- nvinfo : EIATTR_EXIT_INSTR_OFFSETS
	.align		4
        /*0028*/ 	.byte	0x04, 0x1c
        /*002a*/ 	.short	(.L_37 - .L_36)


	//   ....[0]....
.L_36:
        /*002c*/ 	.word	0x000000b0


	//   ....[1]....
        /*0030*/ 	.word	0x00000170


	//----- nvinfo : EIATTR_CBANK_PARAM_SIZE
	.align		4
.L_37:
        /*0034*/ 	.byte	0x03, 0x19
        /*0036*/ 	.short	0x0008


	//----- nvinfo : EIATTR_PARAM_CBANK
	.align		4
        /*0038*/ 	.byte	0x04, 0x0a
        /*003a*/ 	.short	(.L_39 - .L_38)
	.align		4
.L_38:
        /*003c*/ 	.word	index@(.nv.constant0._Z6inidatPf)
        /*0040*/ 	.short	0x0380
        /*0042*/ 	.short	0x0008


	//----- nvinfo : EIATTR_SW_WAR
	.align		4
.L_39:
        /*0044*/ 	.byte	0x04, 0x36
        /*0046*/ 	.short	(.L_41 - .L_40)
.L_40:
        /*0048*/ 	.word	0x00000008
.L_41:


//--------------------- .nv.info._Z5printPf       --------------------------
	.section	.nv.info._Z5printPf,"",@"SHT_CUDA_INFO"
	.sectionflags	@""
	.align	4


	//----- nvinfo : EIATTR_CUDA_API_VERSION
	.align		4
        /*0000*/ 	.byte	0x04, 0x37
        /*0002*/ 	.short	(.L_43 - .L_42)
.L_42:
        /*0004*/ 	.word	0x00000082


	//----- nvinfo : EIATTR_KPARAM_INFO
	.align		4
.L_43:
        /*0008*/ 	.byte	0x04, 0x17
        /*000a*/ 	.short	(.L_45 - .L_44)
.L_44:
        /*000c*/ 	.word	0x00000000
        /*0010*/ 	.short	0x0000
        /*0012*/ 	.short	0x0000
        /*0014*/ 	.byte	0x00, 0xf5, 0x21, 0x00


	//----- nvinfo : EIATTR_SPARSE_MMA_MASK
	.align		4
.L_45:
        /*0018*/ 	.byte	0x03, 0x50
        /*001a*/ 	.short	0x0000


	//----- nvinfo : EIATTR_MAXREG_COUNT
	.align		4
        /*001c*/ 	.byte	0x03, 0x1b
        /*001e*/ 	.short	0x00ff


	//----- nvinfo : EIATTR_EXTERNS
	.align		4
        /*0020*/ 	.byte	0x04, 0x0f
        /*0022*/ 	.short	(.L_47 - .L_46)


	//   ....[0]....
	.align		4
.L_46:
        /*0024*/ 	.word	index@(vprintf)


	//----- nvinfo : EIATTR_MERCURY_ISA_VERSION
	.align		4
.L_47:
        /*0028*/ 	.byte	0x03, 0x5f
        /*002a*/ 	.short	0x0101


	//----- nvinfo : EIATTR_VRC_CTA_INIT_COUNT
	.align		4
        /*002c*/ 	.byte	0x02, 0x4a
	.zero		1
	.zero		1


	//----- nvinfo : EIATTR_SYSCALL_OFFSETS
	.align		4
        /*0030*/ 	.byte	0x04, 0x46
        /*0032*/ 	.short	(.L_49 - .L_48)


	//   ....[0]....
.L_48:
        /*0034*/ 	.word	0x00000230


	//   ....[1]....
        /*0038*/ 	.word	0x000002e0


	//   ....[2]....
        /*003c*/ 	.word	0x00000390


	//   ....[3]....
        /*0040*/ 	.word	0x00000440


	//   ....[4]....
        /*0044*/ 	.word	0x000004f0


	//   ....[5]....
        /*0048*/ 	.word	0x000005a0


	//   ....[6]....
        /*004c*/ 	.word	0x00000650


	//   ....[7]....
        /*0050*/ 	.word	0x00000700


	//   ....[8]....
        /*0054*/ 	.word	0x000007b0


	//   ....[9]....
        /*0058*/ 	.word	0x00000860


	//   ....[10]....
        /*005c*/ 	.word	0x00000910


	//   ....[11]....
        /*0060*/ 	.word	0x000009c0


	//   ....[12]....
        /*0064*/ 	.word	0x00000a70


	//   ....[13]....
        /*0068*/ 	.word	0x00000b20


	//   ....[14]....
        /*006c*/ 	.word	0x00000bd0


	//   ....[15]....
        /*0070*/ 	.word	0x00000c80


	//   ....[16]....
        /*0074*/ 	.word	0x00000d40


	//----- nvinfo : EIATTR_EXIT_INSTR_OFFSETS
	.align		4
.L_49:
        /*0078*/ 	.byte	0x04, 0x1c
        /*007a*/ 	.short	(.L_51 - .L_50)


	//   ....[0]....
.L_50:
        /*007c*/ 	.word	0x00000d70


	//----- nvinfo : EIATTR_CRS_STACK_SIZE
	.align		4
.L_51:
        /*0080*/ 	.byte	0x04, 0x1e
        /*0082*/ 	.short	(.L_53 - .L_52)
.L_52:
        /*0084*/ 	.word	0x00000000


	//----- nvinfo : EIATTR_CBANK_PARAM_SIZE
	.align		4
.L_53:
        /*0088*/ 	.byte	0x03, 0x19
        /*008a*/ 	.short	0x0008


	//----- nvinfo : EIATTR_PARAM_CBANK
	.align		4
        /*008c*/ 	.byte	0x04, 0x0a
        /*008e*/ 	.short	(.L_55 - .L_54)
	.align		4
.L_54:
        /*0090*/ 	.word	index@(.nv.constant0._Z5printPf)
        /*0094*/ 	.short	0x0380
        /*0096*/ 	.short	0x0008


	//----- nvinfo : EIATTR_SW_WAR
	.align		4
.L_55:
        /*0098*/ 	.byte	0x04, 0x36
        /*009a*/ 	.short	(.L_57 - .L_56)
.L_56:
        /*009c*/ 	.word	0x00000008
.L_57:


//--------------------- .nv.callgraph             --------------------------
	.section	.nv.callgraph,"",@"SHT_CUDA_CALLGRAPH"
	.align	4
	.sectionentsize	8
	.align		4
        /*0000*/ 	.word	0x00000000
	.align		4
        /*0004*/ 	.word	0xffffffff
	.align		4
        /*0008*/ 	.word	index@(_Z5printPf)
	.align		4
        /*000c*/ 	.word	index@(vprintf)
	.align		4
        /*0010*/ 	.word	0x00000000
	.align		4
        /*0014*/ 	.word	0xfffffffe
	.align		4
        /*0018*/ 	.word	0x00000000
	.align		4
        /*001c*/ 	.word	0xfffffffd
	.align		4
        /*0020*/ 	.word	0x00000000
	.align		4
        /*0024*/ 	.word	0xfffffffc


//--------------------- .nv.constant4             --------------------------
	.section	.nv.constant4,"a",@progbits
	.align	8
	.align		8
.nv.constant4:
        /*0000*/ 	.dword	$str
	.align		8
        /*0008*/ 	.dword	$str$1
	.align		8
        /*0010*/ 	.dword	vprintf


//--------------------- .text._Z6updatePKfPf      --------------------------
	.section	.text._Z6updatePKfPf,"ax",@progbits
	.align	128
        .global         _Z6updatePKfPf
        .type           _Z6updatePKfPf,@function
        .size           _Z6updatePKfPf,(.L_x_23 - _Z6updatePKfPf)
        .other          _Z6updatePKfPf,@"STO_CUDA_ENTRY STV_DEFAULT"
_Z6updatePKfPf:
.text._Z6updatePKfPf:
[----:B------:R-:W-:Y:S01]  /*0000*/  LDC R1, c[0x0][0x37c] ;  /* 0x0000df00ff017b82 */ /* 0x000fe20000000800 */
[----:B------:R-:W0:Y:S07]  /*0010*/  S2R R2, SR_TID.Y ;  /* 0x0000000000027919 */ /* 0x000e2e0000002200 */
[----:B------:R-:W1:Y:S01]  /*0020*/  LDC R0, c[0x0][0x360] ;  /* 0x0000d800ff007b82 */ /* 0x000e620000000800 */
[----:B------:R-:W1:Y:S07]  /*0030*/  S2R R5, SR_TID.X ;  /* 0x0000000000057919 */ /* 0x000e6e0000002100 */
[----:B------:R-:W0:Y:S08]  /*0040*/  S2UR UR5, SR_CTAID.Y ;  /* 0x00000000000579c3 */ /* 0x000e300000002600 */
[----:B------:R-:W0:Y:S08]  /*0050*/  LDC R3, c[0x0][0x364] ;  /* 0x0000d900ff037b82 */ /* 0x000e300000000800 */
[----:B------:R-:W1:Y:S01]  /*0060*/  S2UR UR4, SR_CTAID.X ;  /* 0x00000000000479c3 */ /* 0x000e620000002500 */
[----:B0-----:R-:W-:-:S05]  /*0070*/  IMAD R3, R3, UR5, R2 ;  /* 0x0000000503037c24 */ /* 0x001fca000f8e0202 */
[----:B------:R-:W-:Y:S01]  /*0080*/  IADD3 R4, PT, PT, R3, -0x1, RZ ;  /* 0xffffffff03047810 */ /* 0x000fe20007ffe0ff */
[----:B-1----:R-:W-:-:S03]  /*0090*/  IMAD R0, R0, UR4, R5 ;  /* 0x0000000400007c24 */ /* 0x002fc6000f8e0205 */
[----:B------:R-:W-:Y:S02]  /*00a0*/  ISETP.GT.U32.AND P0, PT, R4, 0x3d, PT ;  /* 0x0000003d0400780c */ /* 0x000fe40003f04070 */
[----:B------:R-:W-:-:S04]  /*00b0*/  IADD3 R2, PT, PT, R0, -0x1, RZ ;  /* 0xffffffff00027810 */ /* 0x000fc80007ffe0ff */
[----:B------:R-:W-:-:S13]  /*00c0*/  ISETP.GT.U32.OR P0, PT, R2, 0x4d, P0 ;  /* 0x0000004d0200780c */ /* 0x000fda0000704470 */
[----:B------:R-:W-:Y:S05]  /*00d0*/  @P0 EXIT ;  /* 0x000000000000094d */ /* 0x000fea0003800000 */
[----:B------:R-:W0:Y:S01]  /*00e0*/  LDC.64 R12, c[0x0][0x380] ;  /* 0x0000e000ff0c7b82 */ /* 0x000e220000000a00 */
[----:B------:R-:W1:Y:S01]  /*00f0*/  LDCU.64 UR4, c[0x0][0x358] ;  /* 0x00006b00ff0477ac */ /* 0x000e620008000a00 */
[----:B------:R-:W-:-:S04]  /*0100*/  LEA R0, R0, R3, 0x6 ;  /* 0x0000000300007211 */ /* 0x000fc800078e30ff */
[C---:B------:R-:W-:Y:S02]  /*0110*/  IADD3 R7, PT, PT, R0.reuse, -0x40, RZ ;  /* 0xffffffc000077810 */ /* 0x040fe40007ffe0ff */
[C---:B------:R-:W-:Y:S01]  /*0120*/  IADD3 R5, PT, PT, R0.reuse, -0x1, RZ ;  /* 0xffffffff00057810 */ /* 0x040fe20007ffe0ff */
[----:B0-----:R-:W-:-:S04]  /*0130*/  IMAD.WIDE.U32 R2, R0, 0x4, R12 ;  /* 0x0000000400027825 */ /* 0x001fc800078e000c */
[--C-:B------:R-:W-:Y:S01]  /*0140*/  IMAD.WIDE.U32 R6, R7, 0x4, R12.reuse ;  /* 0x0000000407067825 */ /* 0x100fe200078e000c */
[----:B-1----:R-:W2:Y:S04]  /*0150*/  LDG.E.CONSTANT R4, desc[UR4][R2.64] ;  /* 0x0000000402047981 */ /* 0x002ea8000c1e9900 */
[----:B------:R-:W3:Y:S01]  /*0160*/  LDG.E.CONSTANT R8, desc[UR4][R2.64+0x100] ;  /* 0x0001000402087981 */ /* 0x000ee2000c1e9900 */
[----:B------:R-:W-:-:S03]  /*0170*/  IMAD.WIDE.U32 R12, R5, 0x4, R12 ;  /* 0x00000004050c7825 */ /* 0x000fc600078e000c */
[----:B------:R-:W3:Y:S04]  /*0180*/  LDG.E.CONSTANT R7, desc[UR4][R6.64] ;  /* 0x0000000406077981 */ /* 0x000ee8000c1e9900 */
[----:B------:R0:W4:Y:S04]  /*0190*/  LDG.E.CONSTANT R10, desc[UR4][R2.64+0x4] ;  /* 0x00000404020a7981 */ /* 0x000128000c1e9900 */
[----:B------:R-:W4:Y:S01]  /*01a0*/  LDG.E.CONSTANT R13, desc[UR4][R12.64] ;  /* 0x000000040c0d7981 */ /* 0x000f22000c1e9900 */
[----:B------:R-:W-:Y:S01]  /*01b0*/  UMOV UR6, 0x9999999a ;  /* 0x9999999a00067882 */ /* 0x000fe20000000000 */
[----:B------:R-:W-:Y:S01]  /*01c0*/  UMOV UR7, 0x3fb99999 ;  /* 0x3fb9999900077882 */ /* 0x000fe20000000000 */
[----:B0-----:R-:W0:Y:S02]  /*01d0*/  LDC.64 R2, c[0x0][0x388] ;  /* 0x0000e200ff027b82 */ /* 0x001e240000000a00 */
[----:B0-----:R-:W-:Y:S01]  /*01e0*/  IMAD.WIDE.U32 R2, R0, 0x4, R2 ;  /* 0x0000000400027825 */ /* 0x001fe200078e0002 */
[----:B--2---:R-:W0:Y:S03]  /*01f0*/  F2F.F64.F32 R4, R4 ;  /* 0x0000000400047310 */ /* 0x004e260000201800 */
[----:B---3--:R-:W-:-:S05]  /*0200*/  FADD R16, R8, R7 ;  /* 0x0000000708107221 */ /* 0x008fca0000000000 */
[----:B------:R-:W1:Y:S01]  /*0210*/  F2F.F64.F32 R8, R16 ;  /* 0x0000001000087310 */ /* 0x000e620000201800 */
[----:B----4-:R-:W-:Y:S01]  /*0220*/  FADD R17, R10, R13 ;  /* 0x0000000d0a117221 */ /* 0x010fe20000000000 */
[----:B0-----:R-:W-:-:S06]  /*0230*/  DADD R10, R4, R4 ;  /* 0x00000000040a7229 */ /* 0x001fcc0000000004 */
[----:B------:R-:W0:Y:S02]  /*0240*/  F2F.F64.F32 R14, R17 ;  /* 0x00000011000e7310 */ /* 0x000e240000201800 */
[----:B-1----:R-:W-:Y:S02]  /*0250*/  DADD R8, R8, -R10 ;  /* 0x0000000008087229 */ /* 0x002fe4000000080a */
[----:B0-----:R-:W-:-:S06]  /*0260*/  DADD R14, -R10, R14 ;  /* 0x000000000a0e7229 */ /* 0x001fcc000000010e */
[----:B------:R-:W-:-:S08]  /*0270*/  DFMA R8, R8, UR6, R4 ;  /* 0x0000000608087c2b */ /* 0x000fd00008000004 */
[----:B------:R-:W-:-:S10]  /*0280*/  DFMA R8, R14, UR6, R8 ;  /* 0x000000060e087c2b */ /* 0x000fd40008000008 */
[----:B------:R-:W0:Y:S02]  /*0290*/  F2F.F32.F64 R9, R8 ;  /* 0x0000000800097310 */ /* 0x000e240000301000 */
[----:B0-----:R-:W-:Y:S01]  /*02a0*/  STG.E desc[UR4][R2.64], R9 ;  /* 0x0000000902007986 */ /* 0x001fe2000c101904 */
[----:B------:R-:W-:Y:S05]  /*02b0*/  EXIT ;  /* 0x000000000000794d */ /* 0x000fea0003800000 */
.L_x_0:
[----:B------:R-:W-:-:S00]  /*02c0*/  BRA `(.L_x_0) ;  /* 0xfffffffc00fc7947 */ /* 0x000fc0000383ffff */
[----:B------:R-:W-:-:S00]  /*02d0*/  NOP ;  /* 0x0000000000007918 */ /* 0x000fc00000000000 */
        /* <DEDUP_REMOVED lines=10> */
.L_x_23:


//--------------------- .text._Z6inidatPf         --------------------------
	.section	.text._Z6inidatPf,"ax",@progbits
	.align	128
        .global         _Z6inidatPf
        .type           _Z6inidatPf,@function
        .size           _Z6inidatPf,(.L_x_24 - _Z6inidatPf)
        .other          _Z6inidatPf,@"STO_CUDA_ENTRY STV_DEFAULT"
_Z6inidatPf:
.text._Z6inidatPf:
        /* <DEDUP_REMOVED lines=8> */
[----:B------:R-:W-:Y:S01]  /*0080*/  ISETP.GT.U32.AND P0, PT, R5, 0x3f, PT ;  /* 0x0000003f0500780c */ /* 0x000fe20003f04070 */
[----:B-1----:R-:W-:-:S05]  /*0090*/  IMAD R0, R0, UR4, R3 ;  /* 0x0000000400007c24 */ /* 0x002fca000f8e0203 */
[----:B------:R-:W-:-:S13]  /*00a0*/  ISETP.GT.U32.OR P0, PT, R0, 0x4f, P0 ;  /* 0x0000004f0000780c */ /* 0x000fda0000704470 */
[----:B------:R-:W-:Y:S05]  /*00b0*/  @P0 EXIT ;  /* 0x000000000000094d */ /* 0x000fea0003800000 */
[----:B------:R-:W0:Y:S01]  /*00c0*/  LDC.64 R2, c[0x0][0x380] ;  /* 0x0000e000ff027b82 */ /* 0x000e220000000a00 */
[C---:B------:R-:W-:Y:S01]  /*00d0*/  IADD3 R4, PT, PT, -R0.reuse, 0x4f, RZ ;  /* 0x0000004f00047810 */ /* 0x040fe20007ffe1ff */
[----:B------:R-:W1:Y:S01]  /*00e0*/  LDCU.64 UR4, c[0x0][0x358] ;  /* 0x00006b00ff0477ac */ /* 0x000e620008000a00 */
[CC--:B------:R-:W-:Y:S01]  /*00f0*/  IMAD R7, R0.reuse, R5.reuse, RZ ;  /* 0x0000000500077224 */ /* 0x0c0fe200078e02ff */
[----:B------:R-:W-:Y:S02]  /*0100*/  IADD3 R6, PT, PT, -R5, 0x3f, RZ ;  /* 0x0000003f05067810 */ /* 0x000fe40007ffe1ff */
[----:B------:R-:W-:Y:S01]  /*0110*/  LEA R5, R0, R5, 0x6 ;  /* 0x0000000500057211 */ /* 0x000fe200078e30ff */
[----:B------:R-:W-:-:S04]  /*0120*/  IMAD R7, R4, R7, RZ ;  /* 0x0000000704077224 */ /* 0x000fc800078e02ff */
[----:B------:R-:W-:Y:S02]  /*0130*/  IMAD R6, R6, R7, RZ ;  /* 0x0000000706067224 */ /* 0x000fe400078e02ff */
[----:B0-----:R-:W-:-:S03]  /*0140*/  IMAD.WIDE.U32 R2, R5, 0x4, R2 ;  /* 0x0000000405027825 */ /* 0x001fc600078e0002 */
[----:B------:R-:W-:-:S05]  /*0150*/  I2FP.F32.U32 R5, R6 ;  /* 0x0000000600057245 */ /* 0x000fca0000201000 */
[----:B-1----:R-:W-:Y:S01]  /*0160*/  STG.E desc[UR4][R2.64], R5 ;  /* 0x0000000502007986 */ /* 0x002fe2000c101904 */
[----:B------:R-:W-:Y:S05]  /*0170*/  EXIT ;  /* 0x000000000000794d */ /* 0x000fea0003800000 */
.L_x_1:
        /* <DEDUP_REMOVED lines=16> */
.L_x_24:


//--------------------- .text._Z5printPf          --------------------------
	.section	.text._Z5printPf,"ax",@progbits
	.align	128
        .global         _Z5printPf
        .type           _Z5printPf,@function
        .size           _Z5printPf,(.L_x_25 - _Z5printPf)
        .other          _Z5printPf,@"STO_CUDA_ENTRY STV_DEFAULT"
_Z5printPf:
.text._Z5printPf:
[----:B------:R-:W0:Y:S01]  /*0000*/  LDC R1, c[0x0][0x37c] ;  /* 0x0000df00ff017b82 */ /* 0x000e220000000800 */
[----:B------:R-:W1:Y:S01]  /*0010*/  LDCU UR4, c[0x0][0x2f8] ;  /* 0x00005f00ff0477ac */ /* 0x000e620008000800 */
[----:B0-----:R-:W-:Y:S02]  /*0020*/  VIADD R1, R1, 0xfffffff8 ;  /* 0xfffffff801017836 */ /* 0x001fe40000000000 */
[----:B------:R-:W-:Y:S01]  /*0030*/  IMAD.MOV.U32 R24, RZ, RZ, RZ ;  /* 0x000000ffff187224 */ /* 0x000fe200078e00ff */
[----:B------:R-:W0:Y:S01]  /*0040*/  LDCU.64 UR38, c[0x0][0x380] ;  /* 0x00007000ff2677ac */ /* 0x000e220008000a00 */
[----:B------:R-:W2:Y:S01]  /*0050*/  LDCU UR5, c[0x0][0x2fc] ;  /* 0x00005f80ff0577ac */ /* 0x000ea20008000800 */
[----:B------:R-:W3:Y:S01]  /*0060*/  LDCU.64 UR36, c[0x0][0x358] ;  /* 0x00006b00ff2477ac */ /* 0x000ee20008000a00 */
[----:B-1----:R-:W-:Y:S01]  /*0070*/  IADD3 R23, P0, PT, R1, UR4, RZ ;  /* 0x0000000401177c10 */ /* 0x002fe2000ff1e0ff */
[----:B0-----:R-:W-:-:S03]  /*0080*/  UIADD3 UR38, UP0, UPT, UR38, 0x20, URZ ;  /* 0x0000002026267890 */ /* 0x001fc6000ff1e0ff */
[----:B--2---:R-:W-:Y:S01]  /*0090*/  IADD3.X R22, PT, PT, RZ, UR5, RZ, P0, !PT ;  /* 0x00000005ff167c10 */ /* 0x004fe200087fe4ff */
[----:B---3--:R-:W-:-:S12]  /*00a0*/  UIADD3.X UR39, UPT, UPT, URZ, UR39, URZ, UP0, !UPT ;  /* 0x00000027ff277290 */ /* 0x008fd800087fe4ff */
.L_x_21:
[----:B------:R-:W-:Y:S02]  /*00b0*/  IMAD.U32 R2, RZ, RZ, UR38 ;  /* 0x00000026ff027e24 */ /* 0x000fe4000f8e00ff */
[----:B------:R-:W-:Y:S02]  /*00c0*/  HFMA2 R19, -RZ, RZ, 0, 0 ;  /* 0x00000000ff137431 */ /* 0x000fe400000001ff */
[----:B------:R-:W-:Y:S01]  /*00d0*/  IMAD.U32 R3, RZ, RZ, UR39 ;  /* 0x00000027ff037e24 */ /* 0x000fe2000f8e00ff */
[----:B------:R-:W-:Y:S01]  /*00e0*/  BSSY.RECONVERGENT B6, `(.L_x_2) ;  /* 0x00000bf000067945 */ /* 0x000fe20003800200 */
[C---:B------:R-:W-:Y:S01]  /*00f0*/  IMAD.WIDE.U32 R2, R24.reuse, 0x100, R2 ;  /* 0x0000010018027825 */ /* 0x040fe200078e0002 */
[----:B------:R-:W-:-:S03]  /*0100*/  IADD3 R24, PT, PT, R24, 0x1, RZ ;  /* 0x0000000118187810 */ /* 0x000fc60007ffe0ff */
[----:B------:R-:W-:Y:S01]  /*0110*/  IMAD.MOV.U32 R16, RZ, RZ, R2 ;  /* 0x000000ffff107224 */ /* 0x000fe200078e0002 */
[----:B------:R-:W-:Y:S01]  /*0120*/  ISETP.NE.AND P0, PT, R24, 0x50, PT ;  /* 0x000000501800780c */ /* 0x000fe20003f05270 */
[----:B------:R-:W-:-:S03]  /*0130*/  IMAD.MOV.U32 R17, RZ, RZ, R3 ;  /* 0x000000ffff117224 */ /* 0x000fc600078e0003 */
[----:B------:R-:W-:-:S09]  /*0140*/  P2R R26, PR, RZ, 0x1 ;  /* 0x00000001ff1a7803 */ /* 0x000fd20000000000 */
.L_x_19:
[----:B------:R-:W2:Y:S01]  /*0150*/  LDG.E.CONSTANT R0, desc[UR36][R16.64+-0x20] ;  /* 0xffffe02410007981 */ /* 0x000ea2000c1e9900 */
[----:B------:R-:W-:Y:S01]  /*0160*/  MOV R18, 0x10 ;  /* 0x0000001000127802 */ /* 0x000fe20000000f00 */
[----:B------:R-:W0:Y:S01]  /*0170*/  LDCU.64 UR4, c[0x4][URZ] ;  /* 0x01000000ff0477ac */ /* 0x000e220008000a00 */
[----:B------:R-:W-:Y:S02]  /*0180*/  VIADD R19, R19, 0x10 ;  /* 0x0000001013137836 */ /* 0x000fe40000000000 */
[----:B------:R1:W3:Y:S01]  /*0190*/  LDC.64 R2, c[0x4][R18] ;  /* 0x0100000012027b82 */ /* 0x0002e20000000a00 */
[----:B------:R-:W-:Y:S02]  /*01a0*/  IMAD.MOV.U32 R6, RZ, RZ, R23 ;  /* 0x000000ffff067224 */ /* 0x000fe400078e0017 */
[----:B------:R-:W-:Y:S01]  /*01b0*/  ISETP.NE.AND P0, PT, R19, 0x40, PT ;  /* 0x000000401300780c */ /* 0x000fe20003f05270 */
[----:B------:R-:W-:-:S03]  /*01c0*/  IMAD.MOV.U32 R7, RZ, RZ, R22 ;  /* 0x000000ffff077224 */ /* 0x000fc600078e0016 */
[----:B------:R-:W-:Y:S01]  /*01d0*/  P2R R25, PR, RZ, 0x1 ;  /* 0x00000001ff197803 */ /* 0x000fe20000000000 */
[----:B0-----:R-:W-:Y:S01]  /*01e0*/  IMAD.U32 R4, RZ, RZ, UR4 ;  /* 0x00000004ff047e24 */ /* 0x001fe2000f8e00ff */
[----:B------:R-:W-:Y:S01]  /*01f0*/  MOV R5, UR5 ;  /* 0x0000000500057c02 */ /* 0x000fe20008000f00 */
[----:B--2---:R-:W0:Y:S02]  /*0200*/  F2F.F64.F32 R8, R0 ;  /* 0x0000000000087310 */ /* 0x004e240000201800 */
[----:B0--3--:R1:W-:Y:S04]  /*0210*/  STL.64 [R1], R8 ;  /* 0x0000000801007387 */ /* 0x0093e80000100a00 */
[----:B------:R-:W-:-:S07]  /*0220*/  LEPC R20, `(.L_x_3) ;  /* 0x000000001014794e */ /* 0x000fce0000000000 */
[----:B-1----:R-:W-:Y:S05]  /*0230*/  CALL.ABS.NOINC R2 ;  /* 0x0000000002007343 */ /* 0x002fea0003c00000 */
.L_x_3:
[----:B------:R-:W2:Y:S01]  /*0240*/  LDG.E.CONSTANT R0, desc[UR36][R16.64+-0x1c] ;  /* 0xffffe42410007981 */ /* 0x000ea2000c1e9900 */
[----:B------:R0:W1:Y:S01]  /*0250*/  LDC.64 R2, c[0x4][R18] ;  /* 0x0100000012027b82 */ /* 0x0000620000000a00 */
[----:B------:R-:W3:Y:S01]  /*0260*/  LDCU.64 UR4, c[0x4][URZ] ;  /* 0x01000000ff0477ac */ /* 0x000ee20008000a00 */
[----:B------:R-:W-:Y:S01]  /*0270*/  IMAD.MOV.U32 R6, RZ, RZ, R23 ;  /* 0x000000ffff067224 */ /* 0x000fe200078e0017 */
[----:B------:R-:W-:Y:S02]  /*0280*/  MOV R7, R22 ;  /* 0x0000001600077202 */ /* 0x000fe40000000f00 */
[----:B---3--:R-:W-:Y:S01]  /*0290*/  MOV R4, UR4 ;  /* 0x0000000400047c02 */ /* 0x008fe20008000f00 */
[----:B------:R-:W-:Y:S01]  /*02a0*/  IMAD.U32 R5, RZ, RZ, UR5 ;  /* 0x00000005ff057e24 */ /* 0x000fe2000f8e00ff */
[----:B--2---:R-:W2:Y:S02]  /*02b0*/  F2F.F64.F32 R8, R0 ;  /* 0x0000000000087310 */ /* 0x004ea40000201800 */
[----:B-12---:R0:W-:Y:S04]  /*02c0*/  STL.64 [R1], R8 ;  /* 0x0000000801007387 */ /* 0x0061e80000100a00 */
[----:B------:R-:W-:-:S07]  /*02d0*/  LEPC R20, `(.L_x_4) ;  /* 0x000000001014794e */ /* 0x000fce0000000000 */
[----:B0-----:R-:W-:Y:S05]  /*02e0*/  CALL.ABS.NOINC R2 ;  /* 0x0000000002007343 */ /* 0x001fea0003c00000 */
.L_x_4:
[----:B------:R-:W2:Y:S01]  /*02f0*/  LDG.E.CONSTANT R0, desc[UR36][R16.64+-0x18] ;  /* 0xffffe82410007981 */ /* 0x000ea2000c1e9900 */
[----:B------:R0:W1:Y:S01]  /*0300*/  LDC.64 R2, c[0x4][R18] ;  /* 0x0100000012027b82 */ /* 0x0000620000000a00 */
[----:B------:R-:W3:Y:S01]  /*0310*/  LDCU.64 UR4, c[0x4][URZ] ;  /* 0x01000000ff0477ac */ /* 0x000ee20008000a00 */
[----:B------:R-:W-:Y:S01]  /*0320*/  MOV R6, R23 ;  /* 0x0000001700067202 */ /* 0x000fe20000000f00 */
[----:B------:R-:W-:Y:S02]  /*0330*/  IMAD.MOV.U32 R7, RZ, RZ, R22 ;  /* 0x000000ffff077224 */ /* 0x000fe400078e0016 */
[----:B---3--:R-:W-:Y:S02]  /*0340*/  IMAD.U32 R4, RZ, RZ, UR4 ;  /* 0x00000004ff047e24 */ /* 0x008fe4000f8e00ff */
[----:B------:R-:W-:Y:S01]  /*0350*/  IMAD.U32 R5, RZ, RZ, UR5 ;  /* 0x00000005ff057e24 */ /* 0x000fe2000f8e00ff */
[----:B--2---:R-:W2:Y:S02]  /*0360*/  F2F.F64.F32 R8, R0 ;  /* 0x0000000000087310 */ /* 0x004ea40000201800 */
[----:B-12---:R0:W-:Y:S04]  /*0370*/  STL.64 [R1], R8 ;  /* 0x0000000801007387 */ /* 0x0061e80000100a00 */
[----:B------:R-:W-:-:S07]  /*0380*/  LEPC R20, `(.L_x_5) ;  /* 0x000000001014794e */ /* 0x000fce0000000000 */
[----:B0-----:R-:W-:Y:S05]  /*0390*/  CALL.ABS.NOINC R2 ;  /* 0x0000000002007343 */ /* 0x001fea0003c00000 */
.L_x_5:
[----:B------:R-:W2:Y:S01]  /*03a0*/  LDG.E.CONSTANT R0, desc[UR36][R16.64+-0x14] ;  /* 0xffffec2410007981 */ /* 0x000ea2000c1e9900 */
[----:B------:R0:W1:Y:S01]  /*03b0*/  LDC.64 R2, c[0x4][R18] ;  /* 0x0100000012027b82 */ /* 0x0000620000000a00 */
[----:B------:R-:W3:Y:S01]  /*03c0*/  LDCU.64 UR4, c[0x4][URZ] ;  /* 0x01000000ff0477ac */ /* 0x000ee20008000a00 */
[----:B------:R-:W-:Y:S02]  /*03d0*/  IMAD.MOV.U32 R6, RZ, RZ, R23 ;  /* 0x000000ffff067224 */ /* 0x000fe400078e0017 */
[----:B------:R-:W-:Y:S02]  /*03e0*/  IMAD.MOV.U32 R7, RZ, RZ, R22 ;  /* 0x000000ffff077224 */ /* 0x000fe400078e0016 */
[----:B---3--:R-:W-:Y:S01]  /*03f0*/  IMAD.U32 R4, RZ, RZ, UR4 ;  /* 0x00000004ff047e24 */ /* 0x008fe2000f8e00ff */
[----:B------:R-:W-:Y:S01]  /*0400*/  MOV R5, UR5 ;  /* 0x0000000500057c02 */ /* 0x000fe20008000f00 */
[----:B--2---:R-:W2:Y:S02]  /*0410*/  F2F.F64.F32 R8, R0 ;  /* 0x0000000000087310 */ /* 0x004ea40000201800 */
[----:B-12---:R0:W-:Y:S04]  /*0420*/  STL.64 [R1], R8 ;  /* 0x0000000801007387 */ /* 0x0061e80000100a00 */
[----:B------:R-:W-:-:S07]  /*0430*/  LEPC R20, `(.L_x_6) ;  /* 0x000000001014794e */ /* 0x000fce0000000000 */
[----:B0-----:R-:W-:Y:S05]  /*0440*/  CALL.ABS.NOINC R2 ;  /* 0x0000000002007343 */ /* 0x001fea0003c00000 */
.L_x_6:
        /* <DEDUP_REMOVED lines=11> */
.L_x_7:
        /* <DEDUP_REMOVED lines=11> */
.L_x_8:
        /* <DEDUP_REMOVED lines=11> */
.L_x_9:
        /* <DEDUP_REMOVED lines=11> */
.L_x_10:
        /* <DEDUP_REMOVED lines=11> */
.L_x_11:
        /* <DEDUP_REMOVED lines=11> */
.L_x_12:
        /* <DEDUP_REMOVED lines=11> */
.L_x_13:
        /* <DEDUP_REMOVED lines=11> */
.L_x_14:
        /* <DEDUP_REMOVED lines=11> */
.L_x_15:
        /* <DEDUP_REMOVED lines=11> */
.L_x_16:
        /* <DEDUP_REMOVED lines=11> */
.L_x_17:
[----:B------:R-:W2:Y:S01]  /*0be0*/  LDG.E.CONSTANT R0, desc[UR36][R16.64+0x1c] ;  /* 0x00001c2410007981 */ /* 0x000ea2000c1e9900 */
[----:B------:R0:W1:Y:S01]  /*0bf0*/  LDC.64 R2, c[0x4][R18] ;  /* 0x0100000012027b82 */ /* 0x0000620000000a00 */
[----:B------:R-:W3:Y:S01]  /*0c00*/  LDCU.64 UR4, c[0x4][URZ] ;  /* 0x01000000ff0477ac */ /* 0x000ee20008000a00 */
[----:B------:R-:W-:Y:S01]  /*0c10*/  MOV R6, R23 ;  /* 0x0000001700067202 */ /* 0x000fe20000000f00 */
[----:B------:R-:W-:Y:S01]  /*0c20*/  IMAD.MOV.U32 R7, RZ, RZ, R22 ;  /* 0x000000ffff077224 */ /* 0x000fe200078e0016 */
[----:B---3--:R-:W-:Y:S01]  /*0c30*/  MOV R4, UR4 ;  /* 0x0000000400047c02 */ /* 0x008fe20008000f00 */
[----:B------:R-:W-:Y:S01]  /*0c40*/  IMAD.U32 R5, RZ, RZ, UR5 ;  /* 0x00000005ff057e24 */ /* 0x000fe2000f8e00ff */
[----:B--2---:R-:W2:Y:S02]  /*0c50*/  F2F.F64.F32 R8, R0 ;  /* 0x0000000000087310 */ /* 0x004ea40000201800 */
[----:B-12---:R0:W-:Y:S04]  /*0c60*/  STL.64 [R1], R8 ;  /* 0x0000000801007387 */ /* 0x0061e80000100a00 */
[----:B------:R-:W-:-:S07]  /*0c70*/  LEPC R20, `(.L_x_18) ;  /* 0x000000001014794e */ /* 0x000fce0000000000 */
[----:B0-----:R-:W-:Y:S05]  /*0c80*/  CALL.ABS.NOINC R2 ;  /* 0x0000000002007343 */ /* 0x001fea0003c00000 */
.L_x_18:
[----:B------:R-:W-:Y:S02]  /*0c90*/  ISETP.NE.AND P6, PT, R25, RZ, PT ;  /* 0x000000ff1900720c */ /* 0x000fe40003fc5270 */
[----:B------:R-:W-:-:S04]  /*0ca0*/  IADD3 R16, P0, PT, R16, 0x40, RZ ;  /* 0x0000004010107810 */ /* 0x000fc80007f1e0ff */
[----:B------:R-:W-:-:S07]  /*0cb0*/  IADD3.X R17, PT, PT, RZ, R17, RZ, P0, !PT ;  /* 0x00000011ff117210 */ /* 0x000fce00007fe4ff */
[----:B------:R-:W-:Y:S05]  /*0cc0*/  @P6 BRA `(.L_x_19) ;  /* 0xfffffff400206947 */ /* 0x000fea000383ffff */
[----:B------:R-:W-:Y:S05]  /*0cd0*/  BSYNC.RECONVERGENT B6 ;  /* 0x0000000000067941 */ /* 0x000fea0003800200 */
.L_x_2:
[----:B------:R-:W0:Y:S01]  /*0ce0*/  LDC.64 R18, c[0x4][R18] ;  /* 0x0100000012127b82 */ /* 0x000e220000000a00 */
[----:B------:R-:W1:Y:S01]  /*0cf0*/  LDCU.64 UR4, c[0x4][0x8] ;  /* 0x01000100ff0477ac */ /* 0x000e620008000a00 */
[----:B------:R-:W-:Y:S01]  /*0d00*/  CS2R R6, SRZ ;  /* 0x0000000000067805 */ /* 0x000fe2000001ff00 */
[----:B-1----:R-:W-:Y:S01]  /*0d10*/  IMAD.U32 R4, RZ, RZ, UR4 ;  /* 0x00000004ff047e24 */ /* 0x002fe2000f8e00ff */
[----:B------:R-:W-:-:S07]  /*0d20*/  MOV R5, UR5 ;  /* 0x0000000500057c02 */ /* 0x000fce0008000f00 */
[----:B------:R-:W-:-:S07]  /*0d30*/  LEPC R20, `(.L_x_20) ;  /* 0x000000001014794e */ /* 0x000fce0000000000 */
[----:B0-----:R-:W-:Y:S05]  /*0d40*/  CALL.ABS.NOINC R18 ;  /* 0x0000000012007343 */ /* 0x001fea0003c00000 */
.L_x_20:
[----:B------:R-:W-:-:S13]  /*0d50*/  ISETP.NE.AND P6, PT, R26, RZ, PT ;  /* 0x000000ff1a00720c */ /* 0x000fda0003fc5270 */
[----:B------:R-:W-:Y:S05]  /*0d60*/  @P6 BRA `(.L_x_21) ;  /* 0xfffffff000d06947 */ /* 0x000fea000383ffff */
[----:B------:R-:W-:Y:S05]  /*0d70*/  EXIT ;  /* 0x000000000000794d */ /* 0x000fea0003800000 */
.L_x_22:
        /* <DEDUP_REMOVED lines=16> */
.L_x_25:


//--------------------- .nv.global.init           --------------------------
	.section	.nv.global.init,"aw",@progbits
.nv.global.init:
	.type		$str$1,@object
	.size		$str$1,($str - $str$1)
$str$1:
        /*0000*/ 	.byte	0x0a, 0x00
	.type		$str,@object
	.size		$str,(.L_0 - $str)
$str:
        /*0002*/ 	.byte	0x25, 0x36, 0x2e, 0x32, 0x66, 0x20, 0x00
.L_0:


//--------------------- .nv.shared.reserved.0     --------------------------
	.section	.nv.shared.reserved.0,"aw",@nobits
	.weak		__nv_reservedSMEM_offset_0_alias
	.size		__nv_reservedSMEM_offset_0_alias, 0, 64
	.other		__nv_reservedSMEM_offset_0_alias,@"STO_CUDA_RESERVED_SHARED STV_DEFAULT"
__nv_reservedSMEM_offset_0_alias:
	.zero		0
	.zero		64


//--------------------- .nv.constant0._Z6updatePKfPf --------------------------
	.section	.nv.constant0._Z6updatePKfPf,"a",@progbits
	.sectionflags	@""
	.align	4
.nv.constant0._Z6updatePKfPf:
	.zero		912


//--------------------- .nv.constant0._Z6inidatPf --------------------------
	.section	.nv.constant0._Z6inidatPf,"a",@progbits
	.sectionflags	@""
	.align	4
.nv.constant0._Z6inidatPf:
	.zero		904


//--------------------- .nv.constant0._Z5printPf  --------------------------
	.section	.nv.constant0._Z5printPf,"a",@progbits
	.sectionflags	@""
	.align	4
.nv.constant0._Z5printPf:
	.zero		904


//--------------------- SYMBOLS --------------------------

	.type		.nv.reservedSmem.offset0,@object
	.size		.nv.reservedSmem.offset0,0x4
	.type		vprintf,@function
